//
// Generated by NVIDIA NVVM Compiler
//
// Compiler Build ID: CL-36424714
// Cuda compilation tools, release 13.0, V13.0.88
// Based on NVVM 20.0.0
//

.version 9.0
.target sm_100
.address_size 64

	// .globl	_Z20atomic_shared_kernelPi
// _ZZ20atomic_shared_kernelPiE3seq has been demoted
// _ZZ13shared_kernelPiE3seq has been demoted

.visible .entry _Z20atomic_shared_kernelPi(
	.param .u64 .ptr .align 1 _Z20atomic_shared_kernelPi_param_0
)
{
	.reg .pred 	%p<3>;
	.reg .b32 	%r<6>;
	.reg .b64 	%rd<5>;
	// demoted variable
	.shared .align 4 .u32 _ZZ20atomic_shared_kernelPiE3seq;
	ld.param.u64 	%rd1, [_Z20atomic_shared_kernelPi_param_0];
	mov.u32 	%r1, %tid.x;
	setp.ne.s32 	%p1, %r1, 0;
	@%p1 bra 	$L__BB0_2;
	mov.b32 	%r2, 1;
	st.shared.u32 	[_ZZ20atomic_shared_kernelPiE3seq], %r2;
$L__BB0_2:
	setp.ne.s32 	%p2, %r1, 0;
	bar.sync 	0;
	atom.shared.add.u32 	%r3, [_ZZ20atomic_shared_kernelPiE3seq], 1;
	bar.sync 	0;
	@%p2 bra 	$L__BB0_4;
	ld.shared.u32 	%r4, [_ZZ20atomic_shared_kernelPiE3seq];
	mov.u32 	%r5, %ctaid.x;
	cvta.to.global.u64 	%rd2, %rd1;
	mul.wide.u32 	%rd3, %r5, 4;
	add.s64 	%rd4, %rd2, %rd3;
	st.global.u32 	[%rd4], %r4;
$L__BB0_4:
	ret;

}
	// .globl	_Z20atomic_global_kernelPi
.visible .entry _Z20atomic_global_kernelPi(
	.param .u64 .ptr .align 1 _Z20atomic_global_kernelPi_param_0
)
{
	.reg .b32 	%r<2>;
	.reg .b64 	%rd<3>;

	ld.param.u64 	%rd1, [_Z20atomic_global_kernelPi_param_0];
	cvta.to.global.u64 	%rd2, %rd1;
	atom.global.add.u32 	%r1, [%rd2], 1;
	ret;

}
	// .globl	_Z13shared_kernelPi
.visible .entry _Z13shared_kernelPi(
	.param .u64 .ptr .align 1 _Z13shared_kernelPi_param_0
)
{
	.reg .pred 	%p<3>;
	.reg .b32 	%r<7>;
	.reg .b64 	%rd<5>;
	// demoted variable
	.shared .align 4 .u32 _ZZ13shared_kernelPiE3seq;
	ld.param.u64 	%rd1, [_Z13shared_kernelPi_param_0];
	mov.u32 	%r1, %tid.x;
	setp.ne.s32 	%p1, %r1, 0;
	@%p1 bra 	$L__BB2_2;
	mov.u32 	%r2, %ctaid.x;
	st.shared.u32 	[_ZZ13shared_kernelPiE3seq], %r2;
$L__BB2_2:
	setp.ne.s32 	%p2, %r1, 0;
	bar.sync 	0;
	ld.shared.u32 	%r3, [_ZZ13shared_kernelPiE3seq];
	add.s32 	%r4, %r3, 1;
	st.shared.u32 	[_ZZ13shared_kernelPiE3seq], %r4;
	bar.sync 	0;
	@%p2 bra 	$L__BB2_4;
	ld.shared.u32 	%r5, [_ZZ13shared_kernelPiE3seq];
	mov.u32 	%r6, %ctaid.x;
	cvta.to.global.u64 	%rd2, %rd1;
	mul.wide.u32 	%rd3, %r6, 4;
	add.s64 	%rd4, %rd2, %rd3;
	st.global.u32 	[%rd4], %r5;
$L__BB2_4:
	ret;

}
	// .globl	_Z13global_kernelPVi
.visible .entry _Z13global_kernelPVi(
	.param .u64 .ptr .align 1 _Z13global_kernelPVi_param_0
)
{
	.reg .b32 	%r<2>;
	.reg .b64 	%rd<3>;

	ld.param.u64 	%rd1, [_Z13global_kernelPVi_param_0];
	cvta.to.global.u64 	%rd2, %rd1;
	ld.volatile.global.u32 	%r1, [%rd2];
	ret;

}


// ===== COMPILED SASS (sm_100) =====

	.target	sm_100

	.elftype	@"ET_EXEC"


//--------------------- .note.nv.tkinfo           --------------------------
	.section	.note.nv.tkinfo,"",@"SHT_NOTE"
	.sectionflags	@"SHF_NOTE_NV_TKINFO"
	.tkinfo
        /*0018*/ 	.word	0x00000002
        /*0030*/ 	.string	""
        /*0030*/ 	.string	"ptxas"
        /*0030*/ 	.string	"Cuda compilation tools, release 13.0, V13.0.88"
        /*0030*/ 	.string	"Build cuda_13.0.r13.0/compiler.36424714_0"
        /*0030*/ 	.string	"-arch sm_100 -m 64 "



//--------------------- .note.nv.cuinfo           --------------------------
	.section	.note.nv.cuinfo,"",@"SHT_NOTE"
	.sectionflags	@"SHF_NOTE_NV_CUINFO"
        /*0018*/ 	.short	0x0002
        /*001a*/ 	.short	0x0064
        /*001c*/ 	.short	0x0082
	.zero		2


//--------------------- .nv.info                  --------------------------
	.section	.nv.info,"",@"SHT_CUDA_INFO"
	.align	4


	//----- nvinfo : EIATTR_REGCOUNT
	.align		4
        /*0000*/ 	.byte	0x04, 0x2f
        /*0002*/ 	.short	(.L_1 - .L_0)
	.align		4
.L_0:
        /*0004*/ 	.word	index@(_Z20atomic_shared_kernelPi)
        /*0008*/ 	.word	0x0000000a


	//----- nvinfo : EIATTR_FRAME_SIZE
	.align		4
.L_1:
        /*000c*/ 	.byte	0x04, 0x11
        /*000e*/ 	.short	(.L_3 - .L_2)
	.align		4
.L_2:
        /*0010*/ 	.word	index@(_Z20atomic_shared_kernelPi)
        /*0014*/ 	.word	0x00000000


	//----- nvinfo : EIATTR_REGCOUNT
	.align		4
.L_3:
        /*0018*/ 	.byte	0x04, 0x2f
        /*001a*/ 	.short	(.L_5 - .L_4)
	.align		4
.L_4:
        /*001c*/ 	.word	index@(_Z20atomic_global_kernelPi)
        /*0020*/ 	.word	0x00000008


	//----- nvinfo : EIATTR_FRAME_SIZE
	.align		4
.L_5:
        /*0024*/ 	.byte	0x04, 0x11
        /*0026*/ 	.short	(.L_7 - .L_6)
	.align		4
.L_6:
        /*0028*/ 	.word	index@(_Z20atomic_global_kernelPi)
        /*002c*/ 	.word	0x00000000


	//----- nvinfo : EIATTR_REGCOUNT
	.align		4
.L_7:
        /*0030*/ 	.byte	0x04, 0x2f
        /*0032*/ 	.short	(.L_9 - .L_8)
	.align		4
.L_8:
        /*0034*/ 	.word	index@(_Z13shared_kernelPi)
        /*0038*/ 	.word	0x0000000a


	//----- nvinfo : EIATTR_FRAME_SIZE
	.align		4
.L_9:
        /*003c*/ 	.byte	0x04, 0x11
        /*003e*/ 	.short	(.L_11 - .L_10)
	.align		4
.L_10:
        /*0040*/ 	.word	index@(_Z13shared_kernelPi)
        /*0044*/ 	.word	0x00000000


	//----- nvinfo : EIATTR_REGCOUNT
	.align		4
.L_11:
        /*0048*/ 	.byte	0x04, 0x2f
        /*004a*/ 	.short	(.L_13 - .L_12)
	.align		4
.L_12:
        /*004c*/ 	.word	index@(_Z13global_kernelPVi)
        /*0050*/ 	.word	0x00000006


	//----- nvinfo : EIATTR_FRAME_SIZE
	.align		4
.L_13:
        /*0054*/ 	.byte	0x04, 0x11
        /*0056*/ 	.short	(.L_15 - .L_14)
	.align		4
.L_14:
        /*0058*/ 	.word	index@(_Z13global_kernelPVi)
        /*005c*/ 	.word	0x00000000


	//----- nvinfo : EIATTR_MIN_STACK_SIZE
	.align		4
.L_15:
        /*0060*/ 	.byte	0x04, 0x12
        /*0062*/ 	.short	(.L_17 - .L_16)
	.align		4
.L_16:
        /*0064*/ 	.word	index@(_Z13global_kernelPVi)
        /*0068*/ 	.word	0x00000000


	//----- nvinfo : EIATTR_MIN_STACK_SIZE
	.align		4
.L_17:
        /*006c*/ 	.byte	0x04, 0x12
        /*006e*/ 	.short	(.L_19 - .L_18)
	.align		4
.L_18:
        /*0070*/ 	.word	index@(_Z13shared_kernelPi)
        /*0074*/ 	.word	0x00000000


	//----- nvinfo : EIATTR_MIN_STACK_SIZE
	.align		4
.L_19:
        /*0078*/ 	.byte	0x04, 0x12
        /*007a*/ 	.short	(.L_21 - .L_20)
	.align		4
.L_20:
        /*007c*/ 	.word	index@(_Z20atomic_global_kernelPi)
        /*0080*/ 	.word	0x00000000


	//----- nvinfo : EIATTR_MIN_STACK_SIZE
	.align		4
.L_21:
        /*0084*/ 	.byte	0x04, 0x12
        /*0086*/ 	.short	(.L_23 - .L_22)
	.align		4
.L_22:
        /*0088*/ 	.word	index@(_Z20atomic_shared_kernelPi)
        /*008c*/ 	.word	0x00000000
.L_23:


//--------------------- .nv.compat                --------------------------
	.section	.nv.compat,"",@"SHT_CUDA_COMPAT_INFO"
	.align	4
        /*0000*/ 	.byte	0x02, 0x09, 0x00, 0x00, 0x02, 0x02, 0x01, 0x00, 0x02, 0x05, 0x05, 0x00, 0x03, 0x07, 0x01, 0x01
        /*0010*/ 	.byte	0x02, 0x03, 0x00, 0x00, 0x02, 0x06, 0x01, 0x00, 0x04, 0x0b, 0x08, 0x00, 0x09, 0x00, 0x00, 0x00
        /*0020*/ 	.byte	0x00, 0x00, 0x00, 0x00


//--------------------- .nv.info._Z13global_kernelPVi --------------------------
	.section	.nv.info._Z13global_kernelPVi,"",@"SHT_CUDA_INFO"
	.sectionflags	@""
	.align	4


	//----- nvinfo : EIATTR_CUDA_API_VERSION
	.align		4
        /*0000*/ 	.byte	0x04, 0x37
        /*0002*/ 	.short	(.L_25 - .L_24)
.L_24:
        /*0004*/ 	.word	0x00000082


	//----- nvinfo : EIATTR_KPARAM_INFO
	.align		4
.L_25:
        /*0008*/ 	.byte	0x04, 0x17
        /*000a*/ 	.short	(.L_27 - .L_26)
.L_26:
        /*000c*/ 	.word	0x00000000
        /*0010*/ 	.short	0x0000
        /*0012*/ 	.short	0x0000
        /*0014*/ 	.byte	0x00, 0xf5, 0x21, 0x00


	//----- nvinfo : EIATTR_SPARSE_MMA_MASK
	.align		4
.L_27:
        /*0018*/ 	.byte	0x03, 0x50
        /*001a*/ 	.short	0x0000


	//----- nvinfo : EIATTR_MAXREG_COUNT
	.align		4
        /*001c*/ 	.byte	0x03, 0x1b
        /*001e*/ 	.short	0x00ff


	//----- nvinfo : EIATTR_MERCURY_ISA_VERSION
	.align		4
        /*0020*/ 	.byte	0x03, 0x5f
        /*0022*/ 	.short	0x0101


	//----- nvinfo : EIATTR_VRC_CTA_INIT_COUNT
	.align		4
        /*0024*/ 	.byte	0x02, 0x4a
	.zero		1
	.zero		1


	//----- nvinfo : EIATTR_EXIT_INSTR_OFFSETS
	.align		4
        /*0028*/ 	.byte	0x04, 0x1c
        /*002a*/ 	.short	(.L_29 - .L_28)


	//   ....[0]....
.L_28:
        /*002c*/ 	.word	0x00000040


	//----- nvinfo : EIATTR_CBANK_PARAM_SIZE
	.align		4
.L_29:
        /*0030*/ 	.byte	0x03, 0x19
        /*0032*/ 	.short	0x0008


	//----- nvinfo : EIATTR_PARAM_CBANK
	.align		4
        /*0034*/ 	.byte	0x04, 0x0a
        /*0036*/ 	.short	(.L_31 - .L_30)
	.align		4
.L_30:
        /*0038*/ 	.word	index@(.nv.constant0._Z13global_kernelPVi)
        /*003c*/ 	.short	0x0380
        /*003e*/ 	.short	0x0008


	//----- nvinfo : EIATTR_SW_WAR
	.align		4
.L_31:
        /*0040*/ 	.byte	0x04, 0x36
        /*0042*/ 	.short	(.L_33 - .L_32)
.L_32:
        /*0044*/ 	.word	0x00000008
.L_33:


//--------------------- .nv.info._Z13shared_kernelPi --------------------------
	.section	.nv.info._Z13shared_kernelPi,"",@"SHT_CUDA_INFO"
	.sectionflags	@""
	.align	4


	//----- nvinfo : EIATTR_CUDA_API_VERSION
	.align		4
        /*0000*/ 	.byte	0x04, 0x37
        /*0002*/ 	.short	(.L_35 - .L_34)
.L_34:
        /*0004*/ 	.word	0x00000082


	//----- nvinfo : EIATTR_KPARAM_INFO
	.align		4
.L_35:
        /*0008*/ 	.byte	0x04, 0x17
        /*000a*/ 	.short	(.L_37 - .L_36)
.L_36:
        /*000c*/ 	.word	0x00000000
        /*0010*/ 	.short	0x0000
        /*0012*/ 	.short	0x0000
        /*0014*/ 	.byte	0x00, 0xf5, 0x21, 0x00


	//----- nvinfo : EIATTR_SPARSE_MMA_MASK
	.align		4
.L_37:
        /*0018*/ 	.byte	0x03, 0x50
        /*001a*/ 	.short	0x0000


	//----- nvinfo : EIATTR_MAXREG_COUNT
	.align		4
        /*001c*/ 	.byte	0x03, 0x1b
        /*001e*/ 	.short	0x00ff


	//----- nvinfo : EIATTR_NUM_BARRIERS
	.align		4
        /*0020*/ 	.byte	0x02, 0x4c
        /*0022*/ 	.byte	0x01
	.zero		1


	//----- nvinfo : EIATTR_MERCURY_ISA_VERSION
	.align		4
        /*0024*/ 	.byte	0x03, 0x5f
        /*0026*/ 	.short	0x0101


	//----- nvinfo : EIATTR_VRC_CTA_INIT_COUNT
	.align		4
        /*0028*/ 	.byte	0x02, 0x4a
	.zero		1
	.zero		1


	//----- nvinfo : EIATTR_EXIT_INSTR_OFFSETS
	.align		4
        /*002c*/ 	.byte	0x04, 0x1c
        /*002e*/ 	.short	(.L_39 - .L_38)


	//   ....[0]....
.L_38:
        /*0030*/ 	.word	0x000000d0


	//   ....[1]....
        /*0034*/ 	.word	0x00000140


	//----- nvinfo : EIATTR_CBANK_PARAM_SIZE
	.align		4
.L_39:
        /*0038*/ 	.byte	0x03, 0x19
        /*003a*/ 	.short	0x0008


	//----- nvinfo : EIATTR_PARAM_CBANK
	.align		4
        /*003c*/ 	.byte	0x04, 0x0a
        /*003e*/ 	.short	(.L_41 - .L_40)
	.align		4
.L_40:
        /*0040*/ 	.word	index@(.nv.constant0._Z13shared_kernelPi)
        /*0044*/ 	.short	0x0380
        /*0046*/ 	.short	0x0008


	//----- nvinfo : EIATTR_SW_WAR
	.align		4
.L_41:
        /*0048*/ 	.byte	0x04, 0x36
        /*004a*/ 	.short	(.L_43 - .L_42)
.L_42:
        /*004c*/ 	.word	0x00000008
.L_43:


//--------------------- .nv.info._Z20atomic_global_kernelPi --------------------------
	.section	.nv.info._Z20atomic_global_kernelPi,"",@"SHT_CUDA_INFO"
	.sectionflags	@""
	.align	4


	//----- nvinfo : EIATTR_CUDA_API_VERSION
	.align		4
        /*0000*/ 	.byte	0x04, 0x37
        /*0002*/ 	.short	(.L_45 - .L_44)
.L_44:
        /*0004*/ 	.word	0x00000082


	//----- nvinfo : EIATTR_KPARAM_INFO
	.align		4
.L_45:
        /*0008*/ 	.byte	0x04, 0x17
        /*000a*/ 	.short	(.L_47 - .L_46)
.L_46:
        /*000c*/ 	.word	0x00000000
        /*0010*/ 	.short	0x0000
        /*0012*/ 	.short	0x0000
        /*0014*/ 	.byte	0x00, 0xf5, 0x21, 0x00


	//----- nvinfo : EIATTR_SPARSE_MMA_MASK
	.align		4
.L_47:
        /*0018*/ 	.byte	0x03, 0x50
        /*001a*/ 	.short	0x0000


	//----- nvinfo : EIATTR_MAXREG_COUNT
	.align		4
        /*001c*/ 	.byte	0x03, 0x1b
        /*001e*/ 	.short	0x00ff


	//----- nvinfo : EIATTR_MERCURY_ISA_VERSION
	.align		4
        /*0020*/ 	.byte	0x03, 0x5f
        /*0022*/ 	.short	0x0101


	//----- nvinfo : EIATTR_INT_WARP_WIDE_INSTR_OFFSETS
	.align		4
        /*0024*/ 	.byte	0x04, 0x31
        /*0026*/ 	.short	(.L_49 - .L_48)


	//   ....[0]....
.L_48:
        /*0028*/ 	.word	0x00000030


	//----- nvinfo : EIATTR_VRC_CTA_INIT_COUNT
	.align		4
.L_49:
        /*002c*/ 	.byte	0x02, 0x4a
	.zero		1
	.zero		1


	//----- nvinfo : EIATTR_EXIT_INSTR_OFFSETS
	.align		4
        /*0030*/ 	.byte	0x04, 0x1c
        /*0032*/ 	.short	(.L_51 - .L_50)


	//   ....[0]....
.L_50:
        /*0034*/ 	.word	0x00000090


	//----- nvinfo : EIATTR_CBANK_PARAM_SIZE
	.align		4
.L_51:
        /*0038*/ 	.byte	0x03, 0x19
        /*003a*/ 	.short	0x0008


	//----- nvinfo : EIATTR_PARAM_CBANK
	.align		4
        /*003c*/ 	.byte	0x04, 0x0a
        /*003e*/ 	.short	(.L_53 - .L_52)
	.align		4
.L_52:
        /*0040*/ 	.word	index@(.nv.constant0._Z20atomic_global_kernelPi)
        /*0044*/ 	.short	0x0380
        /*0046*/ 	.short	0x0008


	//----- nvinfo : EIATTR_SW_WAR
	.align		4
.L_53:
        /*0048*/ 	.byte	0x04, 0x36
        /*004a*/ 	.short	(.L_55 - .L_54)
.L_54:
        /*004c*/ 	.word	0x00000008
.L_55:


//--------------------- .nv.info._Z20atomic_shared_kernelPi --------------------------
	.section	.nv.info._Z20atomic_shared_kernelPi,"",@"SHT_CUDA_INFO"
	.sectionflags	@""
	.align	4


	//----- nvinfo : EIATTR_CUDA_API_VERSION
	.align		4
        /*0000*/ 	.byte	0x04, 0x37
        /*0002*/ 	.short	(.L_57 - .L_56)
.L_56:
        /*0004*/ 	.word	0x00000082


	//----- nvinfo : EIATTR_KPARAM_INFO
	.align		4
.L_57:
        /*0008*/ 	.byte	0x04, 0x17
        /*000a*/ 	.short	(.L_59 - .L_58)
.L_58:
        /*000c*/ 	.word	0x00000000
        /*0010*/ 	.short	0x0000
        /*0012*/ 	.short	0x0000
        /*0014*/ 	.byte	0x00, 0xf5, 0x21, 0x00


	//----- nvinfo : EIATTR_SPARSE_MMA_MASK
	.align		4
.L_59:
        /*0018*/ 	.byte	0x03, 0x50
        /*001a*/ 	.short	0x0000


	//----- nvinfo : EIATTR_MAXREG_COUNT
	.align		4
        /*001c*/ 	.byte	0x03, 0x1b
        /*001e*/ 	.short	0x00ff


	//----- nvinfo : EIATTR_NUM_BARRIERS
	.align		4
        /*0020*/ 	.byte	0x02, 0x4c
        /*0022*/ 	.byte	0x01
	.zero		1


	//----- nvinfo : EIATTR_MERCURY_ISA_VERSION
	.align		4
        /*0024*/ 	.byte	0x03, 0x5f
        /*0026*/ 	.short	0x0101


	//----- nvinfo : EIATTR_VRC_CTA_INIT_COUNT
	.align		4
        /*0028*/ 	.byte	0x02, 0x4a
	.zero		1
	.zero		1


	//----- nvinfo : EIATTR_EXIT_INSTR_OFFSETS
	.align		4
        /*002c*/ 	.byte	0x04, 0x1c
        /*002e*/ 	.short	(.L_61 - .L_60)


	//   ....[0]....
.L_60:
        /*0030*/ 	.word	0x000000b0


	//   ....[1]....
        /*0034*/ 	.word	0x00000120


	//----- nvinfo : EIATTR_CBANK_PARAM_SIZE
	.align		4
.L_61:
        /*0038*/ 	.byte	0x03, 0x19
        /*003a*/ 	.short	0x0008


	//----- nvinfo : EIATTR_PARAM_CBANK
	.align		4
        /*003c*/ 	.byte	0x04, 0x0a
        /*003e*/ 	.short	(.L_63 - .L_62)
	.align		4
.L_62:
        /*0040*/ 	.word	index@(.nv.constant0._Z20atomic_shared_kernelPi)
        /*0044*/ 	.short	0x0380
        /*0046*/ 	.short	0x0008


	//----- nvinfo : EIATTR_SW_WAR
	.align		4
.L_63:
        /*0048*/ 	.byte	0x04, 0x36
        /*004a*/ 	.short	(.L_65 - .L_64)
.L_64:
        /*004c*/ 	.word	0x00000008
.L_65:


//--------------------- .nv.callgraph             --------------------------
	.section	.nv.callgraph,"",@"SHT_CUDA_CALLGRAPH"
	.align	4
	.sectionentsize	8
	.align		4
        /*0000*/ 	.word	0x00000000
	.align		4
        /*0004*/ 	.word	0xffffffff
	.align		4
        /*0008*/ 	.word	0x00000000
	.align		4
        /*000c*/ 	.word	0xfffffffe
	.align		4
        /*0010*/ 	.word	0x00000000
	.align		4
        /*0014*/ 	.word	0xfffffffd
	.align		4
        /*0018*/ 	.word	0x00000000
	.align		4
        /*001c*/ 	.word	0xfffffffc


//--------------------- .text._Z13global_kernelPVi --------------------------
	.section	.text._Z13global_kernelPVi,"ax",@progbits
	.align	128
        .global         _Z13global_kernelPVi
        .type           _Z13global_kernelPVi,@function
        .size           _Z13global_kernelPVi,(.L_x_4 - _Z13global_kernelPVi)
        .other          _Z13global_kernelPVi,@"STO_CUDA_ENTRY STV_DEFAULT"
_Z13global_kernelPVi:
.text._Z13global_kernelPVi:
[----:B------:R-:W-:Y:S08]  /*0000*/  LDC R1, c[0x0][0x37c] ;  /* 0x0000df00ff017b82 */ /* 0x000ff00000000800 */
[----:B------:R-:W0:Y:S01]  /*0010*/  LDC.64 R2, c[0x0][0x380] ;  /* 0x0000e000ff027b82 */ /* 0x000e220000000a00 */
[----:B------:R-:W0:Y:S02]  /*0020*/  LDCU.64 UR4, c[0x0][0x358] ;  /* 0x00006b00ff0477ac */ /* 0x000e240008000a00 */
[----:B0-----:R-:W-:Y:S01]  /*0030*/  LDG.E.STRONG.SYS R2, desc[UR4][R2.64] ;  /* 0x0000000402027981 */ /* 0x001fe2000c1f5900 */
[----:B------:R-:W-:Y:S05]  /*0040*/  EXIT ;  /* 0x000000000000794d */ /* 0x000fea0003800000 */
.L_x_0:
[----:B------:R-:W-:-:S00]  /*0050*/  BRA `(.L_x_0) ;  /* 0xfffffffc00fc7947 */ /* 0x000fc0000383ffff */
[----:B------:R-:W-:-:S00]  /*0060*/  NOP ;  /* 0x0000000000007918 */ /* 0x000fc00000000000 */
        /* <DEDUP_REMOVED lines=9> */
.L_x_4:


//--------------------- .text._Z13shared_kernelPi --------------------------
	.section	.text._Z13shared_kernelPi,"ax",@progbits
	.align	128
        .global         _Z13shared_kernelPi
        .type           _Z13shared_kernelPi,@function
        .size           _Z13shared_kernelPi,(.L_x_5 - _Z13shared_kernelPi)
        .other          _Z13shared_kernelPi,@"STO_CUDA_ENTRY STV_DEFAULT"
_Z13shared_kernelPi:
.text._Z13shared_kernelPi:
[----:B------:R-:W-:Y:S01]  /*0000*/  LDC R1, c[0x0][0x37c] ;  /* 0x0000df00ff017b82 */ /* 0x000fe20000000800 */
[----:B------:R-:W0:Y:S07]  /*0010*/  S2R R0, SR_TID.X ;  /* 0x0000000000007919 */ /* 0x000e2e0000002100 */
[----:B------:R-:W1:Y:S01]  /*0020*/  S2UR UR5, SR_CgaCtaId ;  /* 0x00000000000579c3 */ /* 0x000e620000008800 */
[----:B------:R-:W-:Y:S02]  /*0030*/  UMOV UR4, 0x400 ;  /* 0x0000040000047882 */ /* 0x000fe40000000000 */
[----:B-1----:R-:W-:Y:S01]  /*0040*/  ULEA UR4, UR5, UR4, 0x18 ;  /* 0x0000000405047291 */ /* 0x002fe2000f8ec0ff */
[----:B0-----:R-:W-:-:S13]  /*0050*/  ISETP.NE.AND P0, PT, R0, RZ, PT ;  /* 0x000000ff0000720c */ /* 0x001fda0003f05270 */
[----:B------:R-:W0:Y:S02]  /*0060*/  @!P0 S2R R2, SR_CTAID.X ;  /* 0x0000000000028919 */ /* 0x000e240000002500 */
[----:B0-----:R-:W-:Y:S01]  /*0070*/  @!P0 STS [UR4], R2 ;  /* 0x00000002ff008988 */ /* 0x001fe20008000804 */
[----:B------:R-:W-:Y:S06]  /*0080*/  BAR.SYNC.DEFER_BLOCKING 0x0 ;  /* 0x0000000000007b1d */ /* 0x000fec0000010000 */
[----:B------:R-:W0:Y:S02]  /*0090*/  LDS R0, [UR4] ;  /* 0x00000004ff007984 */ /* 0x000e240008000800 */
[----:B0-----:R-:W-:-:S05]  /*00a0*/  IADD3 R0, PT, PT, R0, 0x1, RZ ;  /* 0x0000000100007810 */ /* 0x001fca0007ffe0ff */
[----:B------:R0:W-:Y:S01]  /*00b0*/  STS [UR4], R0 ;  /* 0x00000000ff007988 */ /* 0x0001e20008000804 */
[----:B------:R-:W-:Y:S06]  /*00c0*/  BAR.SYNC.DEFER_BLOCKING 0x0 ;  /* 0x0000000000007b1d */ /* 0x000fec0000010000 */
[----:B------:R-:W-:Y:S05]  /*00d0*/  @P0 EXIT ;  /* 0x000000000000094d */ /* 0x000fea0003800000 */
[----:B------:R-:W1:Y:S01]  /*00e0*/  LDS R5, [UR4] ;  /* 0x00000004ff057984 */ /* 0x000e620008000800 */
[----:B------:R-:W2:Y:S01]  /*00f0*/  LDC.64 R2, c[0x0][0x380] ;  /* 0x0000e000ff027b82 */ /* 0x000ea20000000a00 */
[----:B------:R-:W1:Y:S01]  /*0100*/  LDCU.64 UR6, c[0x0][0x358] ;  /* 0x00006b00ff0677ac */ /* 0x000e620008000a00 */
[----:B------:R-:W2:Y:S02]  /*0110*/  S2R R7, SR_CTAID.X ;  /* 0x0000000000077919 */ /* 0x000ea40000002500 */
[----:B--2---:R-:W-:-:S05]  /*0120*/  IMAD.WIDE.U32 R2, R7, 0x4, R2 ;  /* 0x0000000407027825 */ /* 0x004fca00078e0002 */
[----:B-1----:R-:W-:Y:S01]  /*0130*/  STG.E desc[UR6][R2.64], R5 ;  /* 0x0000000502007986 */ /* 0x002fe2000c101906 */
[----:B------:R-:W-:Y:S05]  /*0140*/  EXIT ;  /* 0x000000000000794d */ /* 0x000fea0003800000 */
.L_x_1:
        /* <DEDUP_REMOVED lines=11> */
.L_x_5:


//--------------------- .text._Z20atomic_global_kernelPi --------------------------
	.section	.text._Z20atomic_global_kernelPi,"ax",@progbits
	.align	128
        .global         _Z20atomic_global_kernelPi
        .type           _Z20atomic_global_kernelPi,@function
        .size           _Z20atomic_global_kernelPi,(.L_x_6 - _Z20atomic_global_kernelPi)
        .other          _Z20atomic_global_kernelPi,@"STO_CUDA_ENTRY STV_DEFAULT"
_Z20atomic_global_kernelPi:
.text._Z20atomic_global_kernelPi:
[----:B------:R-:W-:Y:S01]  /*0000*/  LDC R1, c[0x0][0x37c] ;  /* 0x0000df00ff017b82 */ /* 0x000fe20000000800 */
[----:B------:R-:W0:Y:S07]  /*0010*/  S2R R0, SR_LANEID ;  /* 0x0000000000007919 */ /* 0x000e2e0000000000 */
[----:B------:R-:W1:Y:S01]  /*0020*/  LDC.64 R2, c[0x0][0x380] ;  /* 0x0000e000ff027b82 */ /* 0x000e620000000a00 */
[----:B------:R-:W-:Y:S01]  /*0030*/  VOTEU.ANY UR6, UPT, PT ;  /* 0x0000000000067886 */ /* 0x000fe200038e0100 */
[----:B------:R-:W1:Y:S01]  /*0040*/  LDCU.64 UR4, c[0x0][0x358] ;  /* 0x00006b00ff0477ac */ /* 0x000e620008000a00 */
[----:B------:R-:W1:Y:S01]  /*0050*/  POPC R5, UR6 ;  /* 0x0000000600057d09 */ /* 0x000e620008000000 */
[----:B------:R-:W-:-:S06]  /*0060*/  UFLO.U32 UR7, UR6 ;  /* 0x00000006000772bd */ /* 0x000fcc00080e0000 */
[----:B0-----:R-:W-:-:S13]  /*0070*/  ISETP.EQ.U32.AND P0, PT, R0, UR7, PT ;  /* 0x0000000700007c0c */ /* 0x001fda000bf02070 */
[----:B-1----:R-:W-:Y:S01]  /*0080*/  @P0 REDG.E.ADD.STRONG.GPU desc[UR4][R2.64], R5 ;  /* 0x000000050200098e */ /* 0x002fe2000c12e104 */
[----:B------:R-:W-:Y:S05]  /*0090*/  EXIT ;  /* 0x000000000000794d */ /* 0x000fea0003800000 */
.L_x_2:
        /* <DEDUP_REMOVED lines=14> */
.L_x_6:


//--------------------- .text._Z20atomic_shared_kernelPi --------------------------
	.section	.text._Z20atomic_shared_kernelPi,"ax",@progbits
	.align	128
        .global         _Z20atomic_shared_kernelPi
        .type           _Z20atomic_shared_kernelPi,@function
        .size           _Z20atomic_shared_kernelPi,(.L_x_7 - _Z20atomic_shared_kernelPi)
        .other          _Z20atomic_shared_kernelPi,@"STO_CUDA_ENTRY STV_DEFAULT"
_Z20atomic_shared_kernelPi:
.text._Z20atomic_shared_kernelPi:
[----:B------:R-:W-:Y:S01]  /*0000*/  LDC R1, c[0x0][0x37c] ;  /* 0x0000df00ff017b82 */ /* 0x000fe20000000800 */
[----:B------:R-:W0:Y:S07]  /*0010*/  S2R R0, SR_TID.X ;  /* 0x0000000000007919 */ /* 0x000e2e0000002100 */
[----:B------:R-:W1:Y:S01]  /*0020*/  S2UR UR5, SR_CgaCtaId ;  /* 0x00000000000579c3 */ /* 0x000e620000008800 */
[----:B------:R-:W-:Y:S02]  /*0030*/  UMOV UR4, 0x400 ;  /* 0x0000040000047882 */ /* 0x000fe40000000000 */
[----:B-1----:R-:W-:Y:S01]  /*0040*/  ULEA UR4, UR5, UR4, 0x18 ;  /* 0x0000000405047291 */ /* 0x002fe2000f8ec0ff */
[----:B0-----:R-:W-:-:S13]  /*0050*/  ISETP.NE.AND P0, PT, R0, RZ, PT ;  /* 0x000000ff0000720c */ /* 0x001fda0003f05270 */
[----:B------:R-:W-:-:S05]  /*0060*/  @!P0 MOV R0, 0x1 ;  /* 0x0000000100008802 */ /* 0x000fca0000000f00 */
[----:B------:R0:W-:Y:S01]  /*0070*/  @!P0 STS [UR4], R0 ;  /* 0x00000000ff008988 */ /* 0x0001e20008000804 */
[----:B------:R-:W-:Y:S06]  /*0080*/  BAR.SYNC.DEFER_BLOCKING 0x0 ;  /* 0x0000000000007b1d */ /* 0x000fec0000010000 */
[----:B------:R-:W-:Y:S02]  /*0090*/  ATOMS.POPC.INC.32 RZ, [UR4] ;  /* 0x00000000ffff7f8c */ /* 0x000fe4000d800004 */
        /* <DEDUP_REMOVED lines=9> */
.L_x_3:
        /* <DEDUP_REMOVED lines=13> */
.L_x_7:


//--------------------- .nv.shared.reserved.0     --------------------------
	.section	.nv.shared.reserved.0,"aw",@nobits
	.weak		__nv_reservedSMEM_offset_0_alias
	.size		__nv_reservedSMEM_offset_0_alias, 0, 64
	.other		__nv_reservedSMEM_offset_0_alias,@"STO_CUDA_RESERVED_SHARED STV_DEFAULT"
__nv_reservedSMEM_offset_0_alias:
	.zero		0
	.zero		64


//--------------------- .nv.shared._Z13shared_kernelPi --------------------------
	.section	.nv.shared._Z13shared_kernelPi,"aw",@nobits
	.sectionflags	@""
	.align	4
.nv.shared._Z13shared_kernelPi:
	.zero		1028


//--------------------- .nv.shared._Z20atomic_shared_kernelPi --------------------------
	.section	.nv.shared._Z20atomic_shared_kernelPi,"aw",@nobits
	.sectionflags	@""
	.align	4
.nv.shared._Z20atomic_shared_kernelPi:
	.zero		1028


//--------------------- .nv.constant0._Z13global_kernelPVi --------------------------
	.section	.nv.constant0._Z13global_kernelPVi,"a",@progbits
	.sectionflags	@""
	.align	4
.nv.constant0._Z13global_kernelPVi:
	.zero		904


//--------------------- .nv.constant0._Z13shared_kernelPi --------------------------
	.section	.nv.constant0._Z13shared_kernelPi,"a",@progbits
	.sectionflags	@""
	.align	4
.nv.constant0._Z13shared_kernelPi:
	.zero		904


//--------------------- .nv.constant0._Z20atomic_global_kernelPi --------------------------
	.section	.nv.constant0._Z20atomic_global_kernelPi,"a",@progbits
	.sectionflags	@""
	.align	4
.nv.constant0._Z20atomic_global_kernelPi:
	.zero		904


//--------------------- .nv.constant0._Z20atomic_shared_kernelPi --------------------------
	.section	.nv.constant0._Z20atomic_shared_kernelPi,"a",@progbits
	.sectionflags	@""
	.align	4
.nv.constant0._Z20atomic_shared_kernelPi:
	.zero		904


//--------------------- SYMBOLS --------------------------

	.type		.nv.reservedSmem.offset0,@object
	.size		.nv.reservedSmem.offset0,0x4
	.type		.nv.reservedSmem.cap,@object
	.size		.nv.reservedSmem.cap,0x4
